//
// Generated by NVIDIA NVVM Compiler
//
// Compiler Build ID: CL-36424714
// Cuda compilation tools, release 13.0, V13.0.88
// Based on NVVM 20.0.0
//

.version 9.0
.target sm_100
.address_size 64

	// .globl	_Z9streamingPhii

.visible .entry _Z9streamingPhii(
	.param .u64 .ptr .align 1 _Z9streamingPhii_param_0,
	.param .u32 _Z9streamingPhii_param_1,
	.param .u32 _Z9streamingPhii_param_2
)
{
	.reg .pred 	%p<2>;
	.reg .b16 	%rs<15>;
	.reg .b32 	%r<25>;
	.reg .b64 	%rd<13>;

	ld.param.u64 	%rd1, [_Z9streamingPhii_param_0];
	ld.param.u32 	%r2, [_Z9streamingPhii_param_1];
	ld.param.u32 	%r3, [_Z9streamingPhii_param_2];
	mov.u32 	%r4, %tid.x;
	mov.u32 	%r5, %ctaid.x;
	mov.u32 	%r6, %ntid.x;
	mad.lo.s32 	%r1, %r5, %r6, %r4;
	mul.lo.s32 	%r7, %r3, %r2;
	setp.ge.s32 	%p1, %r1, %r7;
	@%p1 bra 	$L__BB0_2;
	cvta.to.global.u64 	%rd2, %rd1;
	div.s32 	%r8, %r1, %r3;
	mul.lo.s32 	%r9, %r8, %r3;
	sub.s32 	%r10, %r1, %r9;
	add.s32 	%r11, %r10, 1;
	rem.s32 	%r12, %r11, %r3;
	add.s32 	%r13, %r12, %r9;
	cvt.s64.s32 	%rd3, %r13;
	add.s64 	%rd4, %rd2, %rd3;
	ld.global.u8 	%rs1, [%rd4];
	and.b16  	%rs2, %rs1, 64;
	add.s32 	%r14, %r2, %r8;
	add.s32 	%r15, %r14, -1;
	rem.s32 	%r16, %r15, %r2;
	mad.lo.s32 	%r17, %r16, %r3, %r10;
	cvt.s64.s32 	%rd5, %r17;
	add.s64 	%rd6, %rd2, %rd5;
	ld.global.u8 	%rs3, [%rd6];
	and.b16  	%rs4, %rs3, 128;
	or.b16  	%rs5, %rs4, %rs2;
	add.s32 	%r18, %r3, %r10;
	add.s32 	%r19, %r18, -1;
	rem.s32 	%r20, %r19, %r3;
	add.s32 	%r21, %r20, %r9;
	cvt.s64.s32 	%rd7, %r21;
	add.s64 	%rd8, %rd2, %rd7;
	ld.global.u8 	%rs6, [%rd8];
	and.b16  	%rs7, %rs6, 16;
	or.b16  	%rs8, %rs5, %rs7;
	add.s32 	%r22, %r8, 1;
	rem.s32 	%r23, %r22, %r2;
	mad.lo.s32 	%r24, %r23, %r3, %r10;
	cvt.s64.s32 	%rd9, %r24;
	add.s64 	%rd10, %rd2, %rd9;
	ld.global.u8 	%rs9, [%rd10];
	and.b16  	%rs10, %rs9, 32;
	or.b16  	%rs11, %rs8, %rs10;
	cvt.s64.s32 	%rd11, %r1;
	add.s64 	%rd12, %rd2, %rd11;
	ld.global.u8 	%rs12, [%rd12];
	shr.u16 	%rs13, %rs11, 4;
	or.b16  	%rs14, %rs13, %rs12;
	st.global.u8 	[%rd12], %rs14;
$L__BB0_2:
	ret;

}
	// .globl	_Z9collisionPhii
.visible .entry _Z9collisionPhii(
	.param .u64 .ptr .align 1 _Z9collisionPhii_param_0,
	.param .u32 _Z9collisionPhii_param_1,
	.param .u32 _Z9collisionPhii_param_2
)
{
	.reg .pred 	%p<19>;
	.reg .b16 	%rs<29>;
	.reg .b32 	%r<13>;
	.reg .b64 	%rd<5>;

	ld.param.u64 	%rd1, [_Z9collisionPhii_param_0];
	ld.param.u32 	%r2, [_Z9collisionPhii_param_1];
	ld.param.u32 	%r3, [_Z9collisionPhii_param_2];
	mov.u32 	%r4, %tid.x;
	mov.u32 	%r5, %ctaid.x;
	mov.u32 	%r6, %ntid.x;
	mad.lo.s32 	%r1, %r5, %r6, %r4;
	mul.lo.s32 	%r7, %r3, %r2;
	setp.ge.s32 	%p1, %r1, %r7;
	@%p1 bra 	$L__BB1_2;
	cvta.to.global.u64 	%rd2, %rd1;
	div.s32 	%r8, %r1, %r3;
	mul.lo.s32 	%r9, %r8, %r3;
	sub.s32 	%r10, %r1, %r9;
	cvt.s64.s32 	%rd3, %r1;
	add.s64 	%rd4, %rd2, %rd3;
	ld.global.u8 	%rs1, [%rd4];
	shl.b16 	%rs3, %rs1, 4;
	and.b16  	%rs4, %rs3, 240;
	setp.eq.s32 	%p2, %r8, 0;
	shr.u16 	%rs5, %rs1, 1;
	and.b16  	%rs6, %rs5, 1;
	setp.eq.b16 	%p3, %rs6, 1;
	and.pred  	%p4, %p2, %p3;
	add.s32 	%r11, %r2, -1;
	setp.eq.s32 	%p5, %r8, %r11;
	shr.u16 	%rs7, %rs1, 3;
	and.b16  	%rs8, %rs7, 1;
	setp.eq.b16 	%p6, %rs8, 1;
	and.pred  	%p7, %p5, %p6;
	setp.eq.s32 	%p9, %r10, 0;
	shr.u16 	%rs9, %rs1, 2;
	and.b16  	%rs10, %rs9, 1;
	setp.eq.b16 	%p10, %rs10, 1;
	and.pred  	%p11, %p9, %p10;
	add.s32 	%r12, %r3, -1;
	setp.eq.s32 	%p13, %r10, %r12;
	and.b16  	%rs11, %rs1, 1;
	setp.eq.b16 	%p14, %rs11, 1;
	and.pred  	%p15, %p13, %p14;
	and.b16  	%rs12, %rs3, 80;
	or.b16  	%rs13, %rs12, -128;
	or.b16  	%rs14, %rs12, 32;
	selp.b16 	%rs15, %rs14, %rs3, %p7;
	selp.b16 	%rs16, %rs13, %rs15, %p4;
	and.b16  	%rs17, %rs16, -96;
	or.b16  	%rs18, %rs17, 16;
	or.b16  	%rs19, %rs17, 64;
	selp.b16 	%rs20, %rs19, %rs16, %p15;
	selp.b16 	%rs21, %rs18, %rs20, %p11;
	setp.ne.s16 	%p17, %rs4, 160;
	setp.ne.s16 	%p18, %rs4, 80;
	xor.b16  	%rs22, %rs3, -16;
	selp.b16 	%rs23, %rs3, %rs22, %p18;
	selp.b16 	%rs24, %rs23, %rs22, %p17;
	selp.b16 	%rs25, %rs21, %rs24, %p15;
	selp.b16 	%rs26, %rs21, %rs25, %p11;
	selp.b16 	%rs27, %rs21, %rs26, %p7;
	selp.b16 	%rs28, %rs21, %rs27, %p4;
	st.global.u8 	[%rd4], %rs28;
$L__BB1_2:
	ret;

}


// ===== COMPILED SASS (sm_100) =====

	.target	sm_100

	.elftype	@"ET_EXEC"


//--------------------- .note.nv.tkinfo           --------------------------
	.section	.note.nv.tkinfo,"",@"SHT_NOTE"
	.sectionflags	@"SHF_NOTE_NV_TKINFO"
	.tkinfo
        /*0018*/ 	.word	0x00000002
        /*0030*/ 	.string	""
        /*0030*/ 	.string	"ptxas"
        /*0030*/ 	.string	"Cuda compilation tools, release 13.0, V13.0.88"
        /*0030*/ 	.string	"Build cuda_13.0.r13.0/compiler.36424714_0"
        /*0030*/ 	.string	"-arch sm_100 -m 64 "



//--------------------- .note.nv.cuinfo           --------------------------
	.section	.note.nv.cuinfo,"",@"SHT_NOTE"
	.sectionflags	@"SHF_NOTE_NV_CUINFO"
        /*0018*/ 	.short	0x0002
        /*001a*/ 	.short	0x0064
        /*001c*/ 	.short	0x0082
	.zero		2


//--------------------- .nv.info                  --------------------------
	.section	.nv.info,"",@"SHT_CUDA_INFO"
	.align	4


	//----- nvinfo : EIATTR_REGCOUNT
	.align		4
        /*0000*/ 	.byte	0x04, 0x2f
        /*0002*/ 	.short	(.L_1 - .L_0)
	.align		4
.L_0:
        /*0004*/ 	.word	index@(_Z9streamingPhii)
        /*0008*/ 	.word	0x00000018


	//----- nvinfo : EIATTR_FRAME_SIZE
	.align		4
.L_1:
        /*000c*/ 	.byte	0x04, 0x11
        /*000e*/ 	.short	(.L_3 - .L_2)
	.align		4
.L_2:
        /*0010*/ 	.word	index@(_Z9streamingPhii)
        /*0014*/ 	.word	0x00000000


	//----- nvinfo : EIATTR_REGCOUNT
	.align		4
.L_3:
        /*0018*/ 	.byte	0x04, 0x2f
        /*001a*/ 	.short	(.L_5 - .L_4)
	.align		4
.L_4:
        /*001c*/ 	.word	index@(_Z9collisionPhii)
        /*0020*/ 	.word	0x0000000f


	//----- nvinfo : EIATTR_FRAME_SIZE
	.align		4
.L_5:
        /*0024*/ 	.byte	0x04, 0x11
        /*0026*/ 	.short	(.L_7 - .L_6)
	.align		4
.L_6:
        /*0028*/ 	.word	index@(_Z9collisionPhii)
        /*002c*/ 	.word	0x00000000


	//----- nvinfo : EIATTR_MIN_STACK_SIZE
	.align		4
.L_7:
        /*0030*/ 	.byte	0x04, 0x12
        /*0032*/ 	.short	(.L_9 - .L_8)
	.align		4
.L_8:
        /*0034*/ 	.word	index@(_Z9collisionPhii)
        /*0038*/ 	.word	0x00000000


	//----- nvinfo : EIATTR_MIN_STACK_SIZE
	.align		4
.L_9:
        /*003c*/ 	.byte	0x04, 0x12
        /*003e*/ 	.short	(.L_11 - .L_10)
	.align		4
.L_10:
        /*0040*/ 	.word	index@(_Z9streamingPhii)
        /*0044*/ 	.word	0x00000000
.L_11:


//--------------------- .nv.compat                --------------------------
	.section	.nv.compat,"",@"SHT_CUDA_COMPAT_INFO"
	.align	4
        /*0000*/ 	.byte	0x02, 0x09, 0x00, 0x00, 0x02, 0x02, 0x01, 0x00, 0x02, 0x05, 0x05, 0x00, 0x03, 0x07, 0x01, 0x01
        /*0010*/ 	.byte	0x02, 0x03, 0x00, 0x00, 0x02, 0x06, 0x01, 0x00, 0x04, 0x0b, 0x08, 0x00, 0x09, 0x00, 0x00, 0x00
        /*0020*/ 	.byte	0x00, 0x00, 0x00, 0x00


//--------------------- .nv.info._Z9collisionPhii --------------------------
	.section	.nv.info._Z9collisionPhii,"",@"SHT_CUDA_INFO"
	.sectionflags	@""
	.align	4


	//----- nvinfo : EIATTR_CUDA_API_VERSION
	.align		4
        /*0000*/ 	.byte	0x04, 0x37
        /*0002*/ 	.short	(.L_13 - .L_12)
.L_12:
        /*0004*/ 	.word	0x00000082


	//----- nvinfo : EIATTR_KPARAM_INFO
	.align		4
.L_13:
        /*0008*/ 	.byte	0x04, 0x17
        /*000a*/ 	.short	(.L_15 - .L_14)
.L_14:
        /*000c*/ 	.word	0x00000000
        /*0010*/ 	.short	0x0002
        /*0012*/ 	.short	0x000c
        /*0014*/ 	.byte	0x00, 0xf0, 0x11, 0x00


	//----- nvinfo : EIATTR_KPARAM_INFO
	.align		4
.L_15:
        /*0018*/ 	.byte	0x04, 0x17
        /*001a*/ 	.short	(.L_17 - .L_16)
.L_16:
        /*001c*/ 	.word	0x00000000
        /*0020*/ 	.short	0x0001
        /*0022*/ 	.short	0x0008
        /*0024*/ 	.byte	0x00, 0xf0, 0x11, 0x00


	//----- nvinfo : EIATTR_KPARAM_INFO
	.align		4
.L_17:
        /*0028*/ 	.byte	0x04, 0x17
        /*002a*/ 	.short	(.L_19 - .L_18)
.L_18:
        /*002c*/ 	.word	0x00000000
        /*0030*/ 	.short	0x0000
        /*0032*/ 	.short	0x0000
        /*0034*/ 	.byte	0x00, 0xf5, 0x21, 0x00


	//----- nvinfo : EIATTR_SPARSE_MMA_MASK
	.align		4
.L_19:
        /*0038*/ 	.byte	0x03, 0x50
        /*003a*/ 	.short	0x0000


	//----- nvinfo : EIATTR_MAXREG_COUNT
	.align		4
        /*003c*/ 	.byte	0x03, 0x1b
        /*003e*/ 	.short	0x00ff


	//----- nvinfo : EIATTR_MERCURY_ISA_VERSION
	.align		4
        /*0040*/ 	.byte	0x03, 0x5f
        /*0042*/ 	.short	0x0101


	//----- nvinfo : EIATTR_VRC_CTA_INIT_COUNT
	.align		4
        /*0044*/ 	.byte	0x02, 0x4a
	.zero		1
	.zero		1


	//----- nvinfo : EIATTR_EXIT_INSTR_OFFSETS
	.align		4
        /*0048*/ 	.byte	0x04, 0x1c
        /*004a*/ 	.short	(.L_21 - .L_20)


	//   ....[0]....
.L_20:
        /*004c*/ 	.word	0x00000080


	//   ....[1]....
        /*0050*/ 	.word	0x000004a0


	//----- nvinfo : EIATTR_CBANK_PARAM_SIZE
	.align		4
.L_21:
        /*0054*/ 	.byte	0x03, 0x19
        /*0056*/ 	.short	0x0010


	//----- nvinfo : EIATTR_PARAM_CBANK
	.align		4
        /*0058*/ 	.byte	0x04, 0x0a
        /*005a*/ 	.short	(.L_23 - .L_22)
	.align		4
.L_22:
        /*005c*/ 	.word	index@(.nv.constant0._Z9collisionPhii)
        /*0060*/ 	.short	0x0380
        /*0062*/ 	.short	0x0010


	//----- nvinfo : EIATTR_SW_WAR
	.align		4
.L_23:
        /*0064*/ 	.byte	0x04, 0x36
        /*0066*/ 	.short	(.L_25 - .L_24)
.L_24:
        /*0068*/ 	.word	0x00000008
.L_25:


//--------------------- .nv.info._Z9streamingPhii --------------------------
	.section	.nv.info._Z9streamingPhii,"",@"SHT_CUDA_INFO"
	.sectionflags	@""
	.align	4


	//----- nvinfo : EIATTR_CUDA_API_VERSION
	.align		4
        /*0000*/ 	.byte	0x04, 0x37
        /*0002*/ 	.short	(.L_27 - .L_26)
.L_26:
        /*0004*/ 	.word	0x00000082


	//----- nvinfo : EIATTR_KPARAM_INFO
	.align		4
.L_27:
        /*0008*/ 	.byte	0x04, 0x17
        /*000a*/ 	.short	(.L_29 - .L_28)
.L_28:
        /*000c*/ 	.word	0x00000000
        /*0010*/ 	.short	0x0002
        /*0012*/ 	.short	0x000c
        /*0014*/ 	.byte	0x00, 0xf0, 0x11, 0x00


	//----- nvinfo : EIATTR_KPARAM_INFO
	.align		4
.L_29:
        /*0018*/ 	.byte	0x04, 0x17
        /*001a*/ 	.short	(.L_31 - .L_30)
.L_30:
        /*001c*/ 	.word	0x00000000
        /*0020*/ 	.short	0x0001
        /*0022*/ 	.short	0x0008
        /*0024*/ 	.byte	0x00, 0xf0, 0x11, 0x00


	//----- nvinfo : EIATTR_KPARAM_INFO
	.align		4
.L_31:
        /*0028*/ 	.byte	0x04, 0x17
        /*002a*/ 	.short	(.L_33 - .L_32)
.L_32:
        /*002c*/ 	.word	0x00000000
        /*0030*/ 	.short	0x0000
        /*0032*/ 	.short	0x0000
        /*0034*/ 	.byte	0x00, 0xf5, 0x21, 0x00


	//----- nvinfo : EIATTR_SPARSE_MMA_MASK
	.align		4
.L_33:
        /*0038*/ 	.byte	0x03, 0x50
        /*003a*/ 	.short	0x0000


	//----- nvinfo : EIATTR_MAXREG_COUNT
	.align		4
        /*003c*/ 	.byte	0x03, 0x1b
        /*003e*/ 	.short	0x00ff


	//----- nvinfo : EIATTR_MERCURY_ISA_VERSION
	.align		4
        /*0040*/ 	.byte	0x03, 0x5f
        /*0042*/ 	.short	0x0101


	//----- nvinfo : EIATTR_VRC_CTA_INIT_COUNT
	.align		4
        /*0044*/ 	.byte	0x02, 0x4a
	.zero		1
	.zero		1


	//----- nvinfo : EIATTR_EXIT_INSTR_OFFSETS
	.align		4
        /*0048*/ 	.byte	0x04, 0x1c
        /*004a*/ 	.short	(.L_35 - .L_34)


	//   ....[0]....
.L_34:
        /*004c*/ 	.word	0x00000080


	//   ....[1]....
        /*0050*/ 	.word	0x000007b0


	//----- nvinfo : EIATTR_CBANK_PARAM_SIZE
	.align		4
.L_35:
        /*0054*/ 	.byte	0x03, 0x19
        /*0056*/ 	.short	0x0010


	//----- nvinfo : EIATTR_PARAM_CBANK
	.align		4
        /*0058*/ 	.byte	0x04, 0x0a
        /*005a*/ 	.short	(.L_37 - .L_36)
	.align		4
.L_36:
        /*005c*/ 	.word	index@(.nv.constant0._Z9streamingPhii)
        /*0060*/ 	.short	0x0380
        /*0062*/ 	.short	0x0010


	//----- nvinfo : EIATTR_SW_WAR
	.align		4
.L_37:
        /*0064*/ 	.byte	0x04, 0x36
        /*0066*/ 	.short	(.L_39 - .L_38)
.L_38:
        /*0068*/ 	.word	0x00000008
.L_39:


//--------------------- .nv.callgraph             --------------------------
	.section	.nv.callgraph,"",@"SHT_CUDA_CALLGRAPH"
	.align	4
	.sectionentsize	8
	.align		4
        /*0000*/ 	.word	0x00000000
	.align		4
        /*0004*/ 	.word	0xffffffff
	.align		4
        /*0008*/ 	.word	0x00000000
	.align		4
        /*000c*/ 	.word	0xfffffffe
	.align		4
        /*0010*/ 	.word	0x00000000
	.align		4
        /*0014*/ 	.word	0xfffffffd
	.align		4
        /*0018*/ 	.word	0x00000000
	.align		4
        /*001c*/ 	.word	0xfffffffc


//--------------------- .text._Z9collisionPhii    --------------------------
	.section	.text._Z9collisionPhii,"ax",@progbits
	.align	128
        .global         _Z9collisionPhii
        .type           _Z9collisionPhii,@function
        .size           _Z9collisionPhii,(.L_x_2 - _Z9collisionPhii)
        .other          _Z9collisionPhii,@"STO_CUDA_ENTRY STV_DEFAULT"
_Z9collisionPhii:
.text._Z9collisionPhii:
[----:B------:R-:W-:Y:S01]  /*0000*/  LDC R1, c[0x0][0x37c] ;  /* 0x0000df00ff017b82 */ /* 0x000fe20000000800 */
[----:B------:R-:W0:Y:S07]  /*0010*/  S2R R8, SR_TID.X ;  /* 0x0000000000087919 */ /* 0x000e2e0000002100 */
[----:B------:R-:W0:Y:S08]  /*0020*/  S2UR UR4, SR_CTAID.X ;  /* 0x00000000000479c3 */ /* 0x000e300000002500 */
[----:B------:R-:W0:Y:S08]  /*0030*/  LDC R5, c[0x0][0x360] ;  /* 0x0000d800ff057b82 */ /* 0x000e300000000800 */
[----:B------:R-:W1:Y:S01]  /*0040*/  LDC.64 R2, c[0x0][0x388] ;  /* 0x0000e200ff027b82 */ /* 0x000e620000000a00 */
[----:B0-----:R-:W-:-:S02]  /*0050*/  IMAD R8, R5, UR4, R8 ;  /* 0x0000000405087c24 */ /* 0x001fc4000f8e0208 */
[----:B-1----:R-:W-:-:S05]  /*0060*/  IMAD R5, R3, R2, RZ ;  /* 0x0000000203057224 */ /* 0x002fca00078e02ff */
[----:B------:R-:W-:-:S13]  /*0070*/  ISETP.GE.AND P0, PT, R8, R5, PT ;  /* 0x000000050800720c */ /* 0x000fda0003f06270 */
[----:B------:R-:W-:Y:S05]  /*0080*/  @P0 EXIT ;  /* 0x000000000000094d */ /* 0x000fea0003800000 */
[----:B------:R-:W0:Y:S01]  /*0090*/  LDCU.64 UR6, c[0x0][0x380] ;  /* 0x00007000ff0677ac */ /* 0x000e220008000a00 */
[----:B------:R-:W1:Y:S01]  /*00a0*/  LDCU.64 UR4, c[0x0][0x358] ;  /* 0x00006b00ff0477ac */ /* 0x000e620008000a00 */
[----:B0-----:R-:W-:-:S04]  /*00b0*/  IADD3 R4, P0, PT, R8, UR6, RZ ;  /* 0x0000000608047c10 */ /* 0x001fc8000ff1e0ff */
[----:B------:R-:W-:-:S05]  /*00c0*/  LEA.HI.X.SX32 R5, R8, UR7, 0x1, P0 ;  /* 0x0000000708057c11 */ /* 0x000fca00080f0eff */
[----:B-1----:R-:W2:Y:S01]  /*00d0*/  LDG.E.U8 R0, desc[UR4][R4.64] ;  /* 0x0000000404007981 */ /* 0x002ea2000c1e1100 */
[----:B------:R-:W-:Y:S01]  /*00e0*/  IABS R10, R3 ;  /* 0x00000003000a7213 */ /* 0x000fe20000000000 */
[----:B------:R-:W-:Y:S01]  /*00f0*/  VIADD R2, R2, 0xffffffff ;  /* 0xffffffff02027836 */ /* 0x000fe20000000000 */
[----:B------:R-:W-:Y:S02]  /*0100*/  IABS R12, R8 ;  /* 0x00000008000c7213 */ /* 0x000fe40000000000 */
[----:B------:R-:W0:Y:S08]  /*0110*/  I2F.RP R9, R10 ;  /* 0x0000000a00097306 */ /* 0x000e300000209400 */
[----:B0-----:R-:W0:Y:S02]  /*0120*/  MUFU.RCP R9, R9 ;  /* 0x0000000900097308 */ /* 0x001e240000001000 */
[----:B0-----:R-:W-:-:S06]  /*0130*/  VIADD R6, R9, 0xffffffe ;  /* 0x0ffffffe09067836 */ /* 0x001fcc0000000000 */
[----:B------:R0:W1:Y:S02]  /*0140*/  F2I.FTZ.U32.TRUNC.NTZ R7, R6 ;  /* 0x0000000600077305 */ /* 0x000064000021f000 */
[----:B0-----:R-:W-:Y:S02]  /*0150*/  IMAD.MOV.U32 R6, RZ, RZ, RZ ;  /* 0x000000ffff067224 */ /* 0x001fe400078e00ff */
[----:B-1----:R-:W-:-:S04]  /*0160*/  IMAD.MOV R11, RZ, RZ, -R7 ;  /* 0x000000ffff0b7224 */ /* 0x002fc800078e0a07 */
[----:B------:R-:W-:-:S04]  /*0170*/  IMAD R11, R11, R10, RZ ;  /* 0x0000000a0b0b7224 */ /* 0x000fc800078e02ff */
[----:B------:R-:W-:Y:S01]  /*0180*/  IMAD.HI.U32 R7, R7, R11, R6 ;  /* 0x0000000b07077227 */ /* 0x000fe200078e0006 */
[----:B------:R-:W-:-:S03]  /*0190*/  LOP3.LUT R6, R8, R3, RZ, 0x3c, !PT ;  /* 0x0000000308067212 */ /* 0x000fc600078e3cff */
[----:B------:R-:W-:Y:S01]  /*01a0*/  IMAD.MOV.U32 R11, RZ, RZ, R12 ;  /* 0x000000ffff0b7224 */ /* 0x000fe200078e000c */
[----:B------:R-:W-:-:S03]  /*01b0*/  ISETP.GE.AND P2, PT, R6, RZ, PT ;  /* 0x000000ff0600720c */ /* 0x000fc60003f46270 */
[----:B------:R-:W-:-:S04]  /*01c0*/  IMAD.HI.U32 R7, R7, R11, RZ ;  /* 0x0000000b07077227 */ /* 0x000fc800078e00ff */
[----:B------:R-:W-:-:S04]  /*01d0*/  IMAD.MOV R9, RZ, RZ, -R7 ;  /* 0x000000ffff097224 */ /* 0x000fc800078e0a07 */
[----:B------:R-:W-:-:S05]  /*01e0*/  IMAD R9, R10, R9, R11 ;  /* 0x000000090a097224 */ /* 0x000fca00078e020b */
[----:B------:R-:W-:-:S13]  /*01f0*/  ISETP.GT.U32.AND P1, PT, R10, R9, PT ;  /* 0x000000090a00720c */ /* 0x000fda0003f24070 */
[----:B------:R-:W-:Y:S02]  /*0200*/  @!P1 IMAD.IADD R9, R9, 0x1, -R10 ;  /* 0x0000000109099824 */ /* 0x000fe400078e0a0a */
[----:B------:R-:W-:Y:S01]  /*0210*/  @!P1 VIADD R7, R7, 0x1 ;  /* 0x0000000107079836 */ /* 0x000fe20000000000 */
[----:B------:R-:W-:Y:S02]  /*0220*/  ISETP.NE.AND P1, PT, R3, RZ, PT ;  /* 0x000000ff0300720c */ /* 0x000fe40003f25270 */
[----:B------:R-:W-:-:S13]  /*0230*/  ISETP.GE.U32.AND P0, PT, R9, R10, PT ;  /* 0x0000000a0900720c */ /* 0x000fda0003f06070 */
[----:B------:R-:W-:-:S04]  /*0240*/  @P0 VIADD R7, R7, 0x1 ;  /* 0x0000000107070836 */ /* 0x000fc80000000000 */
[----:B------:R-:W-:Y:S01]  /*0250*/  @!P2 IMAD.MOV R7, RZ, RZ, -R7 ;  /* 0x000000ffff07a224 */ /* 0x000fe200078e0a07 */
[----:B------:R-:W-:-:S05]  /*0260*/  @!P1 LOP3.LUT R7, RZ, R3, RZ, 0x33, !PT ;  /* 0x00000003ff079212 */ /* 0x000fca00078e33ff */
[----:B------:R-:W-:-:S04]  /*0270*/  IMAD.MOV R10, RZ, RZ, -R7 ;  /* 0x000000ffff0a7224 */ /* 0x000fc800078e0a07 */
[C---:B------:R-:W-:Y:S02]  /*0280*/  IMAD R8, R3.reuse, R10, R8 ;  /* 0x0000000a03087224 */ /* 0x040fe400078e0208 */
[----:B------:R-:W-:Y:S01]  /*0290*/  VIADD R3, R3, 0xffffffff ;  /* 0xffffffff03037836 */ /* 0x000fe20000000000 */
[--C-:B--2---:R-:W-:Y:S02]  /*02a0*/  SHF.R.U32.HI R6, RZ, 0x1, R0.reuse ;  /* 0x00000001ff067819 */ /* 0x104fe40000011600 */
[----:B------:R-:W-:Y:S02]  /*02b0*/  SHF.R.U32.HI R9, RZ, 0x3, R0 ;  /* 0x00000003ff097819 */ /* 0x000fe40000011600 */
[----:B------:R-:W-:Y:S02]  /*02c0*/  LOP3.LUT R6, R6, 0x1, RZ, 0xc0, !PT ;  /* 0x0000000106067812 */ /* 0x000fe400078ec0ff */
[----:B------:R-:W-:Y:S02]  /*02d0*/  LOP3.LUT R9, R9, 0x1, RZ, 0xc0, !PT ;  /* 0x0000000109097812 */ /* 0x000fe400078ec0ff */
[----:B------:R-:W-:-:S02]  /*02e0*/  ISETP.NE.U32.AND P0, PT, R6, 0x1, PT ;  /* 0x000000010600780c */ /* 0x000fc40003f05070 */
[----:B------:R-:W-:Y:S02]  /*02f0*/  SHF.R.U32.HI R10, RZ, 0x2, R0 ;  /* 0x00000002ff0a7819 */ /* 0x000fe40000011600 */
[C---:B------:R-:W-:Y:S01]  /*0300*/  LOP3.LUT R11, R0.reuse, 0x1, RZ, 0xc0, !PT ;  /* 0x00000001000b7812 */ /* 0x040fe200078ec0ff */
[----:B------:R-:W-:Y:S01]  /*0310*/  IMAD.SHL.U32 R0, R0, 0x10, RZ ;  /* 0x0000001000007824 */ /* 0x000fe200078e00ff */
[----:B------:R-:W-:Y:S02]  /*0320*/  ISETP.NE.U32.AND P1, PT, R9, 0x1, PT ;  /* 0x000000010900780c */ /* 0x000fe40003f25070 */
[----:B------:R-:W-:Y:S02]  /*0330*/  ISETP.EQ.AND P0, PT, R7, RZ, !P0 ;  /* 0x000000ff0700720c */ /* 0x000fe40004702270 */
[----:B------:R-:W-:Y:S02]  /*0340*/  LOP3.LUT R10, R10, 0x1, RZ, 0xc0, !PT ;  /* 0x000000010a0a7812 */ /* 0x000fe400078ec0ff */
[----:B------:R-:W-:-:S02]  /*0350*/  ISETP.NE.U32.AND P3, PT, R11, 0x1, PT ;  /* 0x000000010b00780c */ /* 0x000fc40003f65070 */
[----:B------:R-:W-:Y:S02]  /*0360*/  ISETP.EQ.AND P1, PT, R7, R2, !P1 ;  /* 0x000000020700720c */ /* 0x000fe40004f22270 */
[----:B------:R-:W-:Y:S02]  /*0370*/  ISETP.NE.U32.AND P2, PT, R10, 0x1, PT ;  /* 0x000000010a00780c */ /* 0x000fe40003f45070 */
[C---:B------:R-:W-:Y:S02]  /*0380*/  LOP3.LUT R6, R0.reuse, 0x50, RZ, 0xc0, !PT ;  /* 0x0000005000067812 */ /* 0x040fe400078ec0ff */
[----:B------:R-:W-:Y:S02]  /*0390*/  LOP3.LUT R2, R0, 0xf0, RZ, 0xc0, !PT ;  /* 0x000000f000027812 */ /* 0x000fe400078ec0ff */
[----:B------:R-:W-:Y:S02]  /*03a0*/  ISETP.EQ.AND P3, PT, R8, R3, !P3 ;  /* 0x000000030800720c */ /* 0x000fe40005f62270 */
[----:B------:R-:W-:-:S02]  /*03b0*/  LOP3.LUT R3, R6, 0x20, RZ, 0xfc, !PT ;  /* 0x0000002006037812 */ /* 0x000fc400078efcff */
[----:B------:R-:W-:Y:S02]  /*03c0*/  ISETP.NE.AND P4, PT, R2, 0xa0, PT ;  /* 0x000000a00200780c */ /* 0x000fe40003f85270 */
[----:B------:R-:W-:Y:S02]  /*03d0*/  ISETP.EQ.AND P2, PT, R8, RZ, !P2 ;  /* 0x000000ff0800720c */ /* 0x000fe40005742270 */
[----:B------:R-:W-:Y:S02]  /*03e0*/  LOP3.LUT R7, R6, 0xff80, RZ, 0xfc, !PT ;  /* 0x0000ff8006077812 */ /* 0x000fe400078efcff */
[----:B------:R-:W-:Y:S02]  /*03f0*/  @!P0 SEL R7, R3, R0, P1 ;  /* 0x0000000003078207 */ /* 0x000fe40000800000 */
[----:B------:R-:W-:Y:S02]  /*0400*/  ISETP.NE.AND P5, PT, R2, 0x50, PT ;  /* 0x000000500200780c */ /* 0x000fe40003fa5270 */
[----:B------:R-:W-:-:S02]  /*0410*/  LOP3.LUT R3, R7, 0xffa0, RZ, 0xc0, !PT ;  /* 0x0000ffa007037812 */ /* 0x000fc400078ec0ff */
[C---:B------:R-:W-:Y:S02]  /*0420*/  LOP3.LUT R2, R0.reuse, 0xfff0, RZ, 0x3c, !PT ;  /* 0x0000fff000027812 */ /* 0x040fe400078e3cff */
[C---:B------:R-:W-:Y:S02]  /*0430*/  @P3 LOP3.LUT R7, R3.reuse, 0x40, RZ, 0xfc, !PT ;  /* 0x0000004003073812 */ /* 0x040fe400078efcff */
[----:B------:R-:W-:Y:S02]  /*0440*/  @P4 SEL R2, R0, R2, P5 ;  /* 0x0000000200024207 */ /* 0x000fe40002800000 */
[----:B------:R-:W-:-:S04]  /*0450*/  @P2 LOP3.LUT R7, R3, 0x10, RZ, 0xfc, !PT ;  /* 0x0000001003072812 */ /* 0x000fc800078efcff */
[----:B------:R-:W-:-:S04]  /*0460*/  SEL R2, R7, R2, P3 ;  /* 0x0000000207027207 */ /* 0x000fc80001800000 */
[----:B------:R-:W-:-:S04]  /*0470*/  SEL R2, R7, R2, P2 ;  /* 0x0000000207027207 */ /* 0x000fc80001000000 */
[----:B------:R-:W-:-:S05]  /*0480*/  @!P0 SEL R7, R7, R2, P1 ;  /* 0x0000000207078207 */ /* 0x000fca0000800000 */
[----:B------:R-:W-:Y:S01]  /*0490*/  STG.E.U8 desc[UR4][R4.64], R7 ;  /* 0x0000000704007986 */ /* 0x000fe2000c101104 */
[----:B------:R-:W-:Y:S05]  /*04a0*/  EXIT ;  /* 0x000000000000794d */ /* 0x000fea0003800000 */
.L_x_0:
[----:B------:R-:W-:-:S00]  /*04b0*/  BRA `(.L_x_0) ;  /* 0xfffffffc00fc7947 */ /* 0x000fc0000383ffff */
[----:B------:R-:W-:-:S00]  /*04c0*/  NOP ;  /* 0x0000000000007918 */ /* 0x000fc00000000000 */
        /* <DEDUP_REMOVED lines=11> */
.L_x_2:


//--------------------- .text._Z9streamingPhii    --------------------------
	.section	.text._Z9streamingPhii,"ax",@progbits
	.align	128
        .global         _Z9streamingPhii
        .type           _Z9streamingPhii,@function
        .size           _Z9streamingPhii,(.L_x_3 - _Z9streamingPhii)
        .other          _Z9streamingPhii,@"STO_CUDA_ENTRY STV_DEFAULT"
_Z9streamingPhii:
.text._Z9streamingPhii:
        /* <DEDUP_REMOVED lines=9> */
[----:B------:R-:W-:Y:S01]  /*0090*/  IABS R4, R3 ;  /* 0x0000000300047213 */ /* 0x000fe20000000000 */
[----:B------:R-:W0:Y:S01]  /*00a0*/  LDCU.64 UR6, c[0x0][0x380] ;  /* 0x00007000ff0677ac */ /* 0x000e220008000a00 */
[----:B------:R-:W-:Y:S02]  /*00b0*/  IABS R11, R0 ;  /* 0x00000000000b7213 */ /* 0x000fe40000000000 */
[----:B------:R-:W1:Y:S01]  /*00c0*/  I2F.RP R5, R4 ;  /* 0x0000000400057306 */ /* 0x000e620000209400 */
[----:B------:R-:W-:Y:S01]  /*00d0*/  ISETP.NE.AND P2, PT, R3, RZ, PT ;  /* 0x000000ff0300720c */ /* 0x000fe20003f45270 */
[----:B------:R-:W2:Y:S06]  /*00e0*/  LDCU.64 UR4, c[0x0][0x358] ;  /* 0x00006b00ff0477ac */ /* 0x000eac0008000a00 */
[----:B-1----:R-:W1:Y:S02]  /*00f0*/  MUFU.RCP R5, R5 ;  /* 0x0000000500057308 */ /* 0x002e640000001000 */
[----:B-1----:R-:W-:Y:S01]  /*0100*/  VIADD R6, R5, 0xffffffe ;  /* 0x0ffffffe05067836 */ /* 0x002fe20000000000 */
[----:B------:R-:W-:-:S05]  /*0110*/  IABS R5, R2 ;  /* 0x0000000200057213 */ /* 0x000fca0000000000 */
[----:B------:R1:W3:Y:S08]  /*0120*/  F2I.FTZ.U32.TRUNC.NTZ R7, R6 ;  /* 0x0000000600077305 */ /* 0x0002f0000021f000 */
[----:B------:R-:W4:Y:S01]  /*0130*/  I2F.RP R12, R5 ;  /* 0x00000005000c7306 */ /* 0x000f220000209400 */
[----:B-1----:R-:W-:Y:S02]  /*0140*/  IMAD.MOV.U32 R6, RZ, RZ, RZ ;  /* 0x000000ffff067224 */ /* 0x002fe400078e00ff */
[----:B---3--:R-:W-:-:S04]  /*0150*/  IMAD.MOV R9, RZ, RZ, -R7 ;  /* 0x000000ffff097224 */ /* 0x008fc800078e0a07 */
[----:B------:R-:W-:-:S04]  /*0160*/  IMAD R9, R9, R4, RZ ;  /* 0x0000000409097224 */ /* 0x000fc800078e02ff */
[----:B------:R-:W-:Y:S01]  /*0170*/  IMAD.HI.U32 R9, R7, R9, R6 ;  /* 0x0000000907097227 */ /* 0x000fe200078e0006 */
[----:B----4-:R-:W1:Y:S05]  /*0180*/  MUFU.RCP R12, R12 ;  /* 0x0000000c000c7308 */ /* 0x010e6a0000001000 */
[----:B------:R-:W-:-:S04]  /*0190*/  IMAD.HI.U32 R7, R9, R11, RZ ;  /* 0x0000000b09077227 */ /* 0x000fc800078e00ff */
[----:B------:R-:W-:-:S04]  /*01a0*/  IMAD.MOV R6, RZ, RZ, -R7 ;  /* 0x000000ffff067224 */ /* 0x000fc800078e0a07 */
[----:B------:R-:W-:Y:S01]  /*01b0*/  IMAD R11, R4, R6, R11 ;  /* 0x00000006040b7224 */ /* 0x000fe200078e020b */
[----:B------:R-:W-:Y:S01]  /*01c0*/  LOP3.LUT R6, R0, R3, RZ, 0x3c, !PT ;  /* 0x0000000300067212 */ /* 0x000fe200078e3cff */
[----:B-1----:R-:W-:-:S03]  /*01d0*/  VIADD R10, R12, 0xffffffe ;  /* 0x0ffffffe0c0a7836 */ /* 0x002fc60000000000 */
[----:B------:R-:W-:Y:S02]  /*01e0*/  ISETP.GT.U32.AND P1, PT, R4, R11, PT ;  /* 0x0000000b0400720c */ /* 0x000fe40003f24070 */
[----:B------:R-:W-:-:S11]  /*01f0*/  ISETP.GE.AND P3, PT, R6, RZ, PT ;  /* 0x000000ff0600720c */ /* 0x000fd60003f66270 */
[----:B------:R-:W-:Y:S02]  /*0200*/  @!P1 IMAD.IADD R11, R11, 0x1, -R4 ;  /* 0x000000010b0b9824 */ /* 0x000fe400078e0a04 */
[----:B------:R-:W-:-:S03]  /*0210*/  @!P1 VIADD R7, R7, 0x1 ;  /* 0x0000000107079836 */ /* 0x000fc60000000000 */
[----:B------:R-:W-:Y:S02]  /*0220*/  ISETP.GE.U32.AND P0, PT, R11, R4, PT ;  /* 0x000000040b00720c */ /* 0x000fe40003f06070 */
[----:B------:R1:W3:Y:S02]  /*0230*/  F2I.FTZ.U32.TRUNC.NTZ R11, R10 ;  /* 0x0000000a000b7305 */ /* 0x0002e4000021f000 */
[----:B-1----:R-:W-:-:S09]  /*0240*/  IMAD.MOV.U32 R10, RZ, RZ, RZ ;  /* 0x000000ffff0a7224 */ /* 0x002fd200078e00ff */
[----:B------:R-:W-:-:S04]  /*0250*/  @P0 VIADD R7, R7, 0x1 ;  /* 0x0000000107070836 */ /* 0x000fc80000000000 */
[----:B------:R-:W-:Y:S01]  /*0260*/  IMAD.MOV.U32 R8, RZ, RZ, R7 ;  /* 0x000000ffff087224 */ /* 0x000fe200078e0007 */
[----:B------:R-:W-:Y:S01]  /*0270*/  LOP3.LUT R7, RZ, R3, RZ, 0x33, !PT ;  /* 0x00000003ff077212 */ /* 0x000fe200078e33ff */
[----:B---3--:R-:W-:Y:S02]  /*0280*/  IMAD.MOV R12, RZ, RZ, -R11 ;  /* 0x000000ffff0c7224 */ /* 0x008fe400078e0a0b */
[----:B------:R-:W-:Y:S02]  /*0290*/  @!P3 IMAD.MOV R8, RZ, RZ, -R8 ;  /* 0x000000ffff08b224 */ /* 0x000fe400078e0a08 */
[----:B------:R-:W-:-:S03]  /*02a0*/  IMAD R13, R12, R5, RZ ;  /* 0x000000050c0d7224 */ /* 0x000fc600078e02ff */
[----:B------:R-:W-:Y:S01]  /*02b0*/  SEL R8, R7, R8, !P2 ;  /* 0x0000000807087207 */ /* 0x000fe20005000000 */
[----:B------:R-:W-:-:S03]  /*02c0*/  IMAD.HI.U32 R11, R11, R13, R10 ;  /* 0x0000000d0b0b7227 */ /* 0x000fc600078e000a */
[C---:B------:R-:W-:Y:S01]  /*02d0*/  IADD3 R20, PT, PT, R8.reuse, -0x1, R2 ;  /* 0xffffffff08147810 */ /* 0x040fe20007ffe002 */
[----:B------:R-:W-:Y:S02]  /*02e0*/  IMAD.MOV R6, RZ, RZ, -R8 ;  /* 0x000000ffff067224 */ /* 0x000fe400078e0a08 */
[----:B------:R-:W-:Y:S01]  /*02f0*/  VIADD R19, R8, 0x1 ;  /* 0x0000000108137836 */ /* 0x000fe20000000000 */
[----:B------:R-:W-:Y:S01]  /*0300*/  IABS R14, R20 ;  /* 0x00000014000e7213 */ /* 0x000fe20000000000 */
[----:B------:R-:W-:-:S03]  /*0310*/  IMAD R6, R3, R6, R0 ;  /* 0x0000000603067224 */ /* 0x000fc600078e0200 */
[----:B------:R-:W-:Y:S01]  /*0320*/  IABS R16, R19 ;  /* 0x0000001300107213 */ /* 0x000fe20000000000 */
[C---:B------:R-:W-:Y:S01]  /*0330*/  VIADD R17, R6.reuse, 0x1 ;  /* 0x0000000106117836 */ /* 0x040fe20000000000 */
[----:B------:R-:W-:Y:S01]  /*0340*/  IADD3 R18, PT, PT, R6, -0x1, R3 ;  /* 0xffffffff06127810 */ /* 0x000fe20007ffe003 */
[----:B------:R-:W-:-:S03]  /*0350*/  IMAD.HI.U32 R12, R11, R14, RZ ;  /* 0x0000000e0b0c7227 */ /* 0x000fc600078e00ff */
[----:B------:R-:W-:Y:S01]  /*0360*/  IABS R13, R17 ;  /* 0x00000011000d7213 */ /* 0x000fe20000000000 */
[----:B------:R-:W-:Y:S01]  /*0370*/  IMAD.HI.U32 R11, R11, R16, RZ ;  /* 0x000000100b0b7227 */ /* 0x000fe200078e00ff */
[----:B------:R-:W-:-:S03]  /*0380*/  IABS R15, R18 ;  /* 0x00000012000f7213 */ /* 0x000fc60000000000 */
[----:B------:R-:W-:-:S04]  /*0390*/  IMAD.HI.U32 R10, R9, R13, RZ ;  /* 0x0000000d090a7227 */ /* 0x000fc800078e00ff */
[----:B------:R-:W-:Y:S01]  /*03a0*/  IMAD.HI.U32 R9, R9, R15, RZ ;  /* 0x0000000f09097227 */ /* 0x000fe200078e00ff */
[----:B------:R-:W-:-:S03]  /*03b0*/  IADD3 R10, PT, PT, -R10, RZ, RZ ;  /* 0x000000ff0a0a7210 */ /* 0x000fc60007ffe1ff */
[----:B------:R-:W-:Y:S02]  /*03c0*/  IMAD.MOV R12, RZ, RZ, -R12 ;  /* 0x000000ffff0c7224 */ /* 0x000fe400078e0a0c */
[----:B------:R-:W-:Y:S02]  /*03d0*/  IMAD.MOV R21, RZ, RZ, -R11 ;  /* 0x000000ffff157224 */ /* 0x000fe400078e0a0b */
[----:B------:R-:W-:Y:S02]  /*03e0*/  IMAD.MOV R11, RZ, RZ, -R9 ;  /* 0x000000ffff0b7224 */ /* 0x000fe400078e0a09 */
[C---:B------:R-:W-:Y:S02]  /*03f0*/  IMAD R9, R4.reuse, R10, R13 ;  /* 0x0000000a04097224 */ /* 0x040fe400078e020d */
[C---:B------:R-:W-:Y:S02]  /*0400*/  IMAD R10, R5.reuse, R12, R14 ;  /* 0x0000000c050a7224 */ /* 0x040fe400078e020e */
[C---:B------:R-:W-:Y:S01]  /*0410*/  IMAD R12, R5.reuse, R21, R16 ;  /* 0x00000015050c7224 */ /* 0x040fe200078e0210 */
[C---:B------:R-:W-:Y:S01]  /*0420*/  ISETP.GT.U32.AND P0, PT, R4.reuse, R9, PT ;  /* 0x000000090400720c */ /* 0x040fe20003f04070 */
[----:B------:R-:W-:Y:S01]  /*0430*/  IMAD R11, R4, R11, R15 ;  /* 0x0000000b040b7224 */ /* 0x000fe200078e020f */
[----:B------:R-:W-:-:S02]  /*0440*/  ISETP.GT.U32.AND P1, PT, R5, R10, PT ;  /* 0x0000000a0500720c */ /* 0x000fc40003f24070 */
[----:B------:R-:W-:Y:S02]  /*0450*/  ISETP.GT.U32.AND P4, PT, R5, R12, PT ;  /* 0x0000000c0500720c */ /* 0x000fe40003f84070 */
[----:B------:R-:W-:-:S07]  /*0460*/  ISETP.GT.U32.AND P3, PT, R4, R11, PT ;  /* 0x0000000b0400720c */ /* 0x000fce0003f64070 */
[--C-:B------:R-:W-:Y:S01]  /*0470*/  @!P0 IMAD.IADD R9, R9, 0x1, -R4.reuse ;  /* 0x0000000109098824 */ /* 0x100fe200078e0a04 */
[----:B------:R-:W-:Y:S01]  /*0480*/  ISETP.GE.AND P0, PT, R17, RZ, PT ;  /* 0x000000ff1100720c */ /* 0x000fe20003f06270 */
[--C-:B------:R-:W-:Y:S02]  /*0490*/  @!P1 IMAD.IADD R10, R10, 0x1, -R5.reuse ;  /* 0x000000010a0a9824 */ /* 0x100fe400078e0a05 */
[----:B------:R-:W-:Y:S01]  /*04a0*/  @!P4 IMAD.IADD R12, R12, 0x1, -R5 ;  /* 0x000000010c0cc824 */ /* 0x000fe200078e0a05 */
[C---:B------:R-:W-:Y:S01]  /*04b0*/  ISETP.GT.U32.AND P1, PT, R4.reuse, R9, PT ;  /* 0x000000090400720c */ /* 0x040fe20003f24070 */
[----:B------:R-:W-:Y:S01]  /*04c0*/  @!P3 IMAD.IADD R11, R11, 0x1, -R4 ;  /* 0x000000010b0bb824 */ /* 0x000fe200078e0a04 */
[C---:B------:R-:W-:Y:S02]  /*04d0*/  ISETP.GT.U32.AND P6, PT, R5.reuse, R10, PT ;  /* 0x0000000a0500720c */ /* 0x040fe40003fc4070 */
[----:B------:R-:W-:Y:S02]  /*04e0*/  ISETP.GT.U32.AND P5, PT, R5, R12, PT ;  /* 0x0000000c0500720c */ /* 0x000fe40003fa4070 */
[----:B------:R-:W-:-:S02]  /*04f0*/  ISETP.GT.U32.AND P4, PT, R4, R11, PT ;  /* 0x0000000b0400720c */ /* 0x000fc40003f84070 */
[----:B------:R-:W-:-:S05]  /*0500*/  ISETP.GE.AND P3, PT, R20, RZ, PT ;  /* 0x000000ff1400720c */ /* 0x000fca0003f66270 */
[--C-:B------:R-:W-:Y:S01]  /*0510*/  @!P1 IMAD.IADD R9, R9, 0x1, -R4.reuse ;  /* 0x0000000109099824 */ /* 0x100fe200078e0a04 */
[----:B------:R-:W-:Y:S02]  /*0520*/  ISETP.GE.AND P1, PT, R19, RZ, PT ;  /* 0x000000ff1300720c */ /* 0x000fe40003f26270 */
[----:B------:R-:W-:Y:S01]  /*0530*/  @!P6 IADD3 R10, PT, PT, R10, -R5, RZ ;  /* 0x800000050a0ae210 */ /* 0x000fe20007ffe0ff */
[----:B------:R-:W-:Y:S01]  /*0540*/  @!P0 IMAD.MOV R9, RZ, RZ, -R9 ;  /* 0x000000ffff098224 */ /* 0x000fe200078e0a09 */
[----:B------:R-:W-:Y:S01]  /*0550*/  ISETP.GE.AND P6, PT, R18, RZ, PT ;  /* 0x000000ff1200720c */ /* 0x000fe20003fc6270 */
[----:B------:R-:W-:Y:S01]  /*0560*/  @!P5 IMAD.IADD R12, R12, 0x1, -R5 ;  /* 0x000000010c0cd824 */ /* 0x000fe200078e0a05 */
[----:B------:R-:W-:Y:S01]  /*0570*/  LOP3.LUT R5, RZ, R2, RZ, 0x33, !PT ;  /* 0x00000002ff057212 */ /* 0x000fe200078e33ff */
[----:B------:R-:W-:Y:S01]  /*0580*/  @!P4 IMAD.IADD R11, R11, 0x1, -R4 ;  /* 0x000000010b0bc824 */ /* 0x000fe200078e0a04 */
[----:B------:R-:W-:Y:S01]  /*0590*/  ISETP.NE.AND P4, PT, R2, RZ, PT ;  /* 0x000000ff0200720c */ /* 0x000fe20003f85270 */
[----:B------:R-:W-:Y:S01]  /*05a0*/  @!P3 IMAD.MOV R10, RZ, RZ, -R10 ;  /* 0x000000ffff0ab224 */ /* 0x000fe200078e0a0a */
[----:B------:R-:W-:-:S03]  /*05b0*/  SEL R9, R7, R9, !P2 ;  /* 0x0000000907097207 */ /* 0x000fc60005000000 */
[----:B------:R-:W-:Y:S01]  /*05c0*/  @!P1 IMAD.MOV R12, RZ, RZ, -R12 ;  /* 0x000000ffff0c9224 */ /* 0x000fe200078e0a0c */
[C---:B------:R-:W-:Y:S01]  /*05d0*/  SEL R10, R5.reuse, R10, !P4 ;  /* 0x0000000a050a7207 */ /* 0x040fe20006000000 */
[-C--:B------:R-:W-:Y:S02]  /*05e0*/  IMAD R9, R8, R3.reuse, R9 ;  /* 0x0000000308097224 */ /* 0x080fe400078e0209 */
[----:B------:R-:W-:Y:S01]  /*05f0*/  @!P6 IMAD.MOV R11, RZ, RZ, -R11 ;  /* 0x000000ffff0be224 */ /* 0x000fe200078e0a0b */
[----:B------:R-:W-:Y:S01]  /*0600*/  SEL R12, R5, R12, !P4 ;  /* 0x0000000c050c7207 */ /* 0x000fe20006000000 */
[--C-:B------:R-:W-:Y:S01]  /*0610*/  IMAD R10, R10, R3, R6.reuse ;  /* 0x000000030a0a7224 */ /* 0x100fe200078e0206 */
[----:B0-----:R-:W-:Y:S02]  /*0620*/  IADD3 R4, P0, PT, R9, UR6, RZ ;  /* 0x0000000609047c10 */ /* 0x001fe4000ff1e0ff */
[----:B------:R-:W-:Y:S01]  /*0630*/  SEL R7, R7, R11, !P2 ;  /* 0x0000000b07077207 */ /* 0x000fe20005000000 */
[----:B------:R-:W-:Y:S01]  /*0640*/  IMAD R12, R12, R3, R6 ;  /* 0x000000030c0c7224 */ /* 0x000fe200078e0206 */
[----:B------:R-:W-:-:S03]  /*0650*/  LEA.HI.X.SX32 R5, R9, UR7, 0x1, P0 ;  /* 0x0000000709057c11 */ /* 0x000fc600080f0eff */
[----:B------:R-:W-:Y:S01]  /*0660*/  IMAD R7, R8, R3, R7 ;  /* 0x0000000308077224 */ /* 0x000fe200078e0207 */
[C---:B------:R-:W-:Y:S01]  /*0670*/  IADD3 R8, P1, PT, R10.reuse, UR6, RZ ;  /* 0x000000060a087c10 */ /* 0x040fe2000ff3e0ff */
[----:B--2---:R-:W2:Y:S03]  /*0680*/  LDG.E.U8 R4, desc[UR4][R4.64] ;  /* 0x0000000404047981 */ /* 0x004ea6000c1e1100 */
[----:B------:R-:W-:Y:S02]  /*0690*/  LEA.HI.X.SX32 R9, R10, UR7, 0x1, P1 ;  /* 0x000000070a097c11 */ /* 0x000fe400088f0eff */
[C---:B------:R-:W-:Y:S02]  /*06a0*/  IADD3 R6, P0, PT, R7.reuse, UR6, RZ ;  /* 0x0000000607067c10 */ /* 0x040fe4000ff1e0ff */
[----:B------:R-:W-:Y:S01]  /*06b0*/  IADD3 R10, P1, PT, R12, UR6, RZ ;  /* 0x000000060c0a7c10 */ /* 0x000fe2000ff3e0ff */
[----:B------:R-:W3:Y:S01]  /*06c0*/  LDG.E.U8 R8, desc[UR4][R8.64] ;  /* 0x0000000408087981 */ /* 0x000ee2000c1e1100 */
[----:B------:R-:W-:-:S02]  /*06d0*/  LEA.HI.X.SX32 R7, R7, UR7, 0x1, P0 ;  /* 0x0000000707077c11 */ /* 0x000fc400080f0eff */
[----:B------:R-:W-:-:S03]  /*06e0*/  LEA.HI.X.SX32 R11, R12, UR7, 0x1, P1 ;  /* 0x000000070c0b7c11 */ /* 0x000fc600088f0eff */
[----:B------:R-:W4:Y:S01]  /*06f0*/  LDG.E.U8 R6, desc[UR4][R6.64] ;  /* 0x0000000406067981 */ /* 0x000f22000c1e1100 */
[----:B------:R-:W-:-:S03]  /*0700*/  IADD3 R2, P0, PT, R0, UR6, RZ ;  /* 0x0000000600027c10 */ /* 0x000fc6000ff1e0ff */
[----:B------:R-:W5:Y:S01]  /*0710*/  LDG.E.U8 R10, desc[UR4][R10.64] ;  /* 0x000000040a0a7981 */ /* 0x000f62000c1e1100 */
[----:B------:R-:W-:-:S05]  /*0720*/  LEA.HI.X.SX32 R3, R0, UR7, 0x1, P0 ;  /* 0x0000000700037c11 */ /* 0x000fca00080f0eff */
[----:B------:R-:W5:Y:S01]  /*0730*/  LDG.E.U8 R12, desc[UR4][R2.64] ;  /* 0x00000004020c7981 */ /* 0x000f62000c1e1100 */
[----:B--2---:R-:W-:-:S04]  /*0740*/  LOP3.LUT R13, R4, 0x40, RZ, 0xc0, !PT ;  /* 0x00000040040d7812 */ /* 0x004fc800078ec0ff */
[----:B---3--:R-:W-:-:S04]  /*0750*/  LOP3.LUT R13, R13, 0x80, R8, 0xf8, !PT ;  /* 0x000000800d0d7812 */ /* 0x008fc800078ef808 */
[----:B----4-:R-:W-:-:S04]  /*0760*/  LOP3.LUT R13, R13, 0x10, R6, 0xf8, !PT ;  /* 0x000000100d0d7812 */ /* 0x010fc800078ef806 */
[----:B-----5:R-:W-:-:S04]  /*0770*/  LOP3.LUT R0, R13, 0x20, R10, 0xf8, !PT ;  /* 0x000000200d007812 */ /* 0x020fc800078ef80a */
[----:B------:R-:W-:-:S04]  /*0780*/  SHF.R.U32.HI R5, RZ, 0x4, R0 ;  /* 0x00000004ff057819 */ /* 0x000fc80000011600 */
[----:B------:R-:W-:-:S05]  /*0790*/  LOP3.LUT R5, R5, R12, RZ, 0xfc, !PT ;  /* 0x0000000c05057212 */ /* 0x000fca00078efcff */
[----:B------:R-:W-:Y:S01]  /*07a0*/  STG.E.U8 desc[UR4][R2.64], R5 ;  /* 0x0000000502007986 */ /* 0x000fe2000c101104 */
[----:B------:R-:W-:Y:S05]  /*07b0*/  EXIT ;  /* 0x000000000000794d */ /* 0x000fea0003800000 */
.L_x_1:
        /* <DEDUP_REMOVED lines=12> */
.L_x_3:


//--------------------- .nv.shared.reserved.0     --------------------------
	.section	.nv.shared.reserved.0,"aw",@nobits
	.weak		__nv_reservedSMEM_offset_0_alias
	.size		__nv_reservedSMEM_offset_0_alias, 0, 64
	.other		__nv_reservedSMEM_offset_0_alias,@"STO_CUDA_RESERVED_SHARED STV_DEFAULT"
__nv_reservedSMEM_offset_0_alias:
	.zero		0
	.zero		64


//--------------------- .nv.constant0._Z9collisionPhii --------------------------
	.section	.nv.constant0._Z9collisionPhii,"a",@progbits
	.sectionflags	@""
	.align	4
.nv.constant0._Z9collisionPhii:
	.zero		912


//--------------------- .nv.constant0._Z9streamingPhii --------------------------
	.section	.nv.constant0._Z9streamingPhii,"a",@progbits
	.sectionflags	@""
	.align	4
.nv.constant0._Z9streamingPhii:
	.zero		912


//--------------------- SYMBOLS --------------------------

	.type		.nv.reservedSmem.offset0,@object
	.size		.nv.reservedSmem.offset0,0x4
